	.headerflags	@"EF_CUDA_TEXMODE_UNIFIED EF_CUDA_64BIT_ADDRESS EF_CUDA_ACCELERATORS EF_CUDA_SM90 EF_CUDA_VIRTUAL_SM(EF_CUDA_SM90)"
	.elftype	@"ET_EXEC"


//--------------------- .nv.info                  --------------------------
	.section	.nv.info,"",@"SHT_CUDA_INFO"
	.align	4


	//----- nvinfo : EIATTR_REGCOUNT
	.align		4
        /*0000*/ 	.byte	0x04, 0x2f
        /*0002*/ 	.short	(.L_1 - .L_0)
	.align		4
.L_0:
        /*0004*/ 	.word	index@(triton_poi_fused_convolution_leaky_relu_29)
        /*0008*/ 	.word	0x00000014


	//----- nvinfo : EIATTR_MIN_STACK_SIZE
	.align		4
.L_1:
        /*000c*/ 	.byte	0x04, 0x12
        /*000e*/ 	.short	(.L_3 - .L_2)
	.align		4
.L_2:
        /*0010*/ 	.word	index@(triton_poi_fused_convolution_leaky_relu_29)
        /*0014*/ 	.word	0x00000000


	//----- nvinfo : EIATTR_FRAME_SIZE
	.align		4
.L_3:
        /*0018*/ 	.byte	0x04, 0x11
        /*001a*/ 	.short	(.L_5 - .L_4)
	.align		4
.L_4:
        /*001c*/ 	.word	index@(triton_poi_fused_convolution_leaky_relu_29)
        /*0020*/ 	.word	0x00000000


	//----- nvinfo : EIATTR_MIN_STACK_SIZE
	.align		4
.L_5:
        /*0024*/ 	.byte	0x04, 0x12
        /*0026*/ 	.short	(.L_7 - .L_6)
	.align		4
.L_6:
        /*0028*/ 	.word	index@(triton_poi_fused_convolution_leaky_relu_29)
        /*002c*/ 	.word	0x00000000
.L_7:


//--------------------- .nv.info.triton_poi_fused_convolution_leaky_relu_29 --------------------------
	.section	.nv.info.triton_poi_fused_convolution_leaky_relu_29,"",@"SHT_CUDA_INFO"
	.sectionflags	@""
	.align	4


	//----- nvinfo : EIATTR_CUDA_API_VERSION
	.align		4
        /*0000*/ 	.byte	0x04, 0x37
        /*0002*/ 	.short	(.L_9 - .L_8)
.L_8:
        /*0004*/ 	.word	0x0000007c


	//----- nvinfo : EIATTR_KPARAM_INFO
	.align		4
.L_9:
        /*0008*/ 	.byte	0x04, 0x17
        /*000a*/ 	.short	(.L_11 - .L_10)
.L_10:
        /*000c*/ 	.word	0x00000000
        /*0010*/ 	.short	0x0005
        /*0012*/ 	.short	0x0028
        /*0014*/ 	.byte	0x00, 0xf0, 0x11, 0x00


	//----- nvinfo : EIATTR_KPARAM_INFO
	.align		4
.L_11:
        /*0018*/ 	.byte	0x04, 0x17
        /*001a*/ 	.short	(.L_13 - .L_12)
.L_12:
        /*001c*/ 	.word	0x00000000
        /*0020*/ 	.short	0x0004
        /*0022*/ 	.short	0x0020
        /*0024*/ 	.byte	0x00, 0xf4, 0x21, 0x00


	//----- nvinfo : EIATTR_KPARAM_INFO
	.align		4
.L_13:
        /*0028*/ 	.byte	0x04, 0x17
        /*002a*/ 	.short	(.L_15 - .L_14)
.L_14:
        /*002c*/ 	.word	0x00000000
        /*0030*/ 	.short	0x0003
        /*0032*/ 	.short	0x0018
        /*0034*/ 	.byte	0x00, 0xf4, 0x21, 0x00


	//----- nvinfo : EIATTR_KPARAM_INFO
	.align		4
.L_15:
        /*0038*/ 	.byte	0x04, 0x17
        /*003a*/ 	.short	(.L_17 - .L_16)
.L_16:
        /*003c*/ 	.word	0x00000000
        /*0040*/ 	.short	0x0002
        /*0042*/ 	.short	0x0010
        /*0044*/ 	.byte	0x00, 0xf4, 0x21, 0x00


	//----- nvinfo : EIATTR_KPARAM_INFO
	.align		4
.L_17:
        /*0048*/ 	.byte	0x04, 0x17
        /*004a*/ 	.short	(.L_19 - .L_18)
.L_18:
        /*004c*/ 	.word	0x00000000
        /*0050*/ 	.short	0x0001
        /*0052*/ 	.short	0x0008
        /*0054*/ 	.byte	0x00, 0xf4, 0x21, 0x00


	//----- nvinfo : EIATTR_KPARAM_INFO
	.align		4
.L_19:
        /*0058*/ 	.byte	0x04, 0x17
        /*005a*/ 	.short	(.L_21 - .L_20)
.L_20:
        /*005c*/ 	.word	0x00000000
        /*0060*/ 	.short	0x0000
        /*0062*/ 	.short	0x0000
        /*0064*/ 	.byte	0x00, 0xf4, 0x21, 0x00


	//----- nvinfo : EIATTR_SPARSE_MMA_MASK
	.align		4
.L_21:
        /*0068*/ 	.byte	0x03, 0x50
        /*006a*/ 	.short	0x0000


	//----- nvinfo : EIATTR_MAXREG_COUNT
	.align		4
        /*006c*/ 	.byte	0x03, 0x1b
        /*006e*/ 	.short	0x00ff


	//----- nvinfo : EIATTR_EXIT_INSTR_OFFSETS
	.align		4
        /*0070*/ 	.byte	0x04, 0x1c
        /*0072*/ 	.short	(.L_23 - .L_22)


	//   ....[0]....
.L_22:
        /*0074*/ 	.word	0x000002c0


	//   ....[1]....
        /*0078*/ 	.word	0x000002e0


	//----- nvinfo : EIATTR_REQNTID
	.align		4
.L_23:
        /*007c*/ 	.byte	0x04, 0x10
        /*007e*/ 	.short	(.L_25 - .L_24)
.L_24:
        /*0080*/ 	.word	0x00000080
        /*0084*/ 	.word	0x00000001
        /*0088*/ 	.word	0x00000001


	//----- nvinfo : EIATTR_CBANK_PARAM_SIZE
	.align		4
.L_25:
        /*008c*/ 	.byte	0x03, 0x19
        /*008e*/ 	.short	0x002c


	//----- nvinfo : EIATTR_PARAM_CBANK
	.align		4
        /*0090*/ 	.byte	0x04, 0x0a
        /*0092*/ 	.short	(.L_27 - .L_26)
	.align		4
.L_26:
        /*0094*/ 	.word	index@(.nv.constant0.triton_poi_fused_convolution_leaky_relu_29)
        /*0098*/ 	.short	0x0210
        /*009a*/ 	.short	0x002c


	//----- nvinfo : EIATTR_SW_WAR
	.align		4
.L_27:
        /*009c*/ 	.byte	0x04, 0x36
        /*009e*/ 	.short	(.L_29 - .L_28)
.L_28:
        /*00a0*/ 	.word	0x00000008
.L_29:


//--------------------- .nv.callgraph             --------------------------
	.section	.nv.callgraph,"",@"SHT_CUDA_CALLGRAPH"
	.align	4
	.sectionentsize	8
	.align		4
        /*0000*/ 	.word	0x00000000
	.align		4
        /*0004*/ 	.word	0xffffffff
	.align		4
        /*0008*/ 	.word	0x00000000
	.align		4
        /*000c*/ 	.word	0xfffffffe
	.align		4
        /*0010*/ 	.word	0x00000000
	.align		4
        /*0014*/ 	.word	0xfffffffd
	.align		4
        /*0018*/ 	.word	0x00000000
	.align		4
        /*001c*/ 	.word	0xfffffffc


//--------------------- .text.triton_poi_fused_convolution_leaky_relu_29 --------------------------
	.section	.text.triton_poi_fused_convolution_leaky_relu_29,"ax",@progbits
	.align	128
        .global         triton_poi_fused_convolution_leaky_relu_29
        .type           triton_poi_fused_convolution_leaky_relu_29,@function
        .size           triton_poi_fused_convolution_leaky_relu_29,(.L_x_1 - triton_poi_fused_convolution_leaky_relu_29)
        .other          triton_poi_fused_convolution_leaky_relu_29,@"STO_CUDA_ENTRY STV_DEFAULT"
triton_poi_fused_convolution_leaky_relu_29:
.text.triton_poi_fused_convolution_leaky_relu_29:
[----:B------:R-:W0:Y:S02]  /*0000*/  LDC R1, c[0x0][0x28] ;  /* 0x00000a00ff017b82 */ /* 0x000e240000000800 */
[----:B------:R-:W1:Y:S01]  /*0010*/  S2R R0, SR_TID.X ;  /* 0x0000000000007919 */ /* 0x000e620000002100 */
[----:B------:R-:W2:Y:S01]  /*0020*/  LDC.64 R4, c[0x0][0x220] ;  /* 0x00008800ff047b82 */ /* 0x000ea20000000a00 */
[----:B------:R-:W-:Y:S01]  /*0030*/  IMAD.MOV.U32 R13, RZ, RZ, RZ ;  /* 0x000000ffff0d7224 */ /* 0x000fe200078e00ff */
[----:B------:R-:W-:Y:S01]  /*0040*/  ULDC.64 UR4, c[0x0][0x208] ;  /* 0x0000820000047ab9 */ /* 0x000fe20000000a00 */
[----:B------:R-:W3:Y:S05]  /*0050*/  S2R R11, SR_CTAID.X ;  /* 0x00000000000b7919 */ /* 0x000eea0000002500 */
[----:B------:R-:W4:Y:S01]  /*0060*/  LDC.64 R2, c[0x0][0x210] ;  /* 0x00008400ff027b82 */ /* 0x000f220000000a00 */
[----:B------:R-:W-:Y:S01]  /*0070*/  IMAD.MOV.U32 R10, RZ, RZ, RZ ;  /* 0x000000ffff0a7224 */ /* 0x000fe200078e00ff */
[----:B------:R-:W-:Y:S01]  /*0080*/  ULDC.64 UR6, c[0x0][0x228] ;  /* 0x00008a0000067ab9 */ /* 0x000fe20000000a00 */
[----:B-1----:R-:W-:-:S05]  /*0090*/  LOP3.LUT R0, R0, 0x7f, RZ, 0xc0, !PT ;  /* 0x0000007f00007812 */ /* 0x002fca00078ec0ff */
[----:B---3--:R-:W-:-:S04]  /*00a0*/  IMAD R11, R11, 0x80, R0 ;  /* 0x000000800b0b7824 */ /* 0x008fc800078e0200 */
[C---:B------:R-:W-:Y:S01]  /*00b0*/  IMAD.HI R0, R11.reuse, 0x2e8ba2e9, RZ ;  /* 0x2e8ba2e90b007827 */ /* 0x040fe200078e02ff */
[----:B------:R-:W-:-:S03]  /*00c0*/  ISETP.GE.AND P0, PT, R11, 0x5800, PT ;  /* 0x000058000b00780c */ /* 0x000fc60003f06270 */
[----:B----4-:R-:W-:Y:S01]  /*00d0*/  IMAD.WIDE R2, R11, 0x4, R2 ;  /* 0x000000040b027825 */ /* 0x010fe200078e0202 */
[----:B------:R-:W-:-:S04]  /*00e0*/  SHF.R.S32.HI R7, RZ, 0x1, R0 ;  /* 0x00000001ff077819 */ /* 0x000fc80000011400 */
[----:B------:R-:W-:Y:S02]  /*00f0*/  LEA.HI R0, R0, R7, RZ, 0x1 ;  /* 0x0000000700007211 */ /* 0x000fe400078f08ff */
[----:B------:R-:W1:Y:S02]  /*0100*/  LDC.64 R6, c[0x0][0x218] ;  /* 0x00008600ff067b82 */ /* 0x000e640000000a00 */
[----:B------:R-:W-:-:S04]  /*0110*/  SHF.R.S32.HI R9, RZ, 0x1f, R0 ;  /* 0x0000001fff097819 */ /* 0x000fc80000011400 */
[----:B------:R-:W-:-:S04]  /*0120*/  LEA.HI R9, R9, R0, RZ, 0x9 ;  /* 0x0000000009097211 */ /* 0x000fc800078f48ff */
[----:B------:R-:W-:-:S05]  /*0130*/  LOP3.LUT R9, R9, 0xfffffe00, RZ, 0xc0, !PT ;  /* 0xfffffe0009097812 */ /* 0x000fca00078ec0ff */
[----:B------:R-:W-:Y:S02]  /*0140*/  IMAD.IADD R9, R0, 0x1, -R9 ;  /* 0x0000000100097824 */ /* 0x000fe400078e0a09 */
[----:B------:R-:W-:Y:S02]  /*0150*/  IMAD.MOV.U32 R0, RZ, RZ, RZ ;  /* 0x000000ffff007224 */ /* 0x000fe400078e00ff */
[----:B--2---:R-:W-:-:S04]  /*0160*/  IMAD.WIDE R4, R9, 0x4, R4 ;  /* 0x0000000409047825 */ /* 0x004fc800078e0204 */
[----:B------:R-:W2:Y:S04]  /*0170*/  @!P0 LDG.E R0, desc[UR4][R2.64] ;  /* 0x0000000402008981 */ /* 0x000ea8000c1e1900 */
[----:B------:R3:W2:Y:S01]  /*0180*/  @!P0 LDG.E.EL R13, desc[UR4][R4.64] ;  /* 0x00000004040d8981 */ /* 0x0006a2000c2e1900 */
[----:B-1----:R-:W-:-:S05]  /*0190*/  IMAD.WIDE R6, R11, 0x4, R6 ;  /* 0x000000040b067825 */ /* 0x002fca00078e0206 */
[----:B------:R-:W4:Y:S01]  /*01a0*/  @!P0 LDG.E R10, desc[UR4][R6.64] ;  /* 0x00000004060a8981 */ /* 0x000f22000c1e1900 */
[----:B------:R-:W-:Y:S02]  /*01b0*/  SHF.R.S32.HI R12, RZ, 0x1f, R11 ;  /* 0x0000001fff0c7819 */ /* 0x000fe4000001140b */
[----:B------:R-:W-:-:S04]  /*01c0*/  IADD3 R8, P2, R11, UR6, RZ ;  /* 0x000000060b087c10 */ /* 0x000fc8000ff5e0ff */
[----:B------:R-:W-:Y:S01]  /*01d0*/  IADD3.X R9, R12, UR7, RZ, P2, !PT ;  /* 0x000000070c097c10 */ /* 0x000fe200097fe4ff */
[----:B------:R-:W-:Y:S02]  /*01e0*/  ULDC.64 UR6, c[0x0][0x230] ;  /* 0x00008c0000067ab9 */ /* 0x000fe40000000a00 */
[----:B---3--:R-:W-:-:S04]  /*01f0*/  IADD3 R4, P2, R11, UR6, RZ ;  /* 0x000000060b047c10 */ /* 0x008fc8000ff5e0ff */
[----:B------:R-:W-:Y:S02]  /*0200*/  IADD3.X R5, R12, UR7, RZ, P2, !PT ;  /* 0x000000070c057c10 */ /* 0x000fe400097fe4ff */
[----:B--2---:R-:W-:Y:S01]  /*0210*/  FSETP.GT.AND P1, PT, R0, -R13, PT ;  /* 0x8000000d0000720b */ /* 0x004fe20003f24000 */
[----:B------:R-:W-:-:S03]  /*0220*/  FADD R15, R13, R0 ;  /* 0x000000000d0f7221 */ /* 0x000fc60000000000 */
[----:B------:R-:W-:Y:S02]  /*0230*/  SEL R11, RZ, 0x1, !P1 ;  /* 0x00000001ff0b7807 */ /* 0x000fe40004800000 */
[----:B----4-:R-:W-:Y:S01]  /*0240*/  FSETP.GT.AND P3, PT, R13, -R10, PT ;  /* 0x8000000a0d00720b */ /* 0x010fe20003f64000 */
[----:B------:R-:W-:Y:S02]  /*0250*/  FADD R13, R10, R13 ;  /* 0x0000000d0a0d7221 */ /* 0x000fe40000000000 */
[----:B------:R1:W-:Y:S01]  /*0260*/  @!P0 STG.E.U8 desc[UR4][R8.64], R11 ;  /* 0x0000000b08008986 */ /* 0x0003e2000c101104 */
[----:B------:R-:W-:-:S03]  /*0270*/  SEL R17, RZ, 0x1, !P3 ;  /* 0x00000001ff117807 */ /* 0x000fc60005800000 */
[----:B------:R-:W-:-:S05]  /*0280*/  @!P1 FMUL R15, R15, 0.10000000149011611938 ;  /* 0x3dcccccd0f0f9820 */ /* 0x000fca0000400000 */
[----:B------:R1:W-:Y:S01]  /*0290*/  @!P0 STG.E desc[UR4][R2.64], R15 ;  /* 0x0000000f02008986 */ /* 0x0003e2000c101904 */
[----:B------:R-:W-:-:S03]  /*02a0*/  @!P3 FMUL R13, R13, 0.10000000149011611938 ;  /* 0x3dcccccd0d0db820 */ /* 0x000fc60000400000 */
[----:B------:R1:W-:Y:S01]  /*02b0*/  @!P0 STG.E.U8 desc[UR4][R4.64], R17 ;  /* 0x0000001104008986 */ /* 0x0003e2000c101104 */
[----:B------:R-:W-:Y:S05]  /*02c0*/  @P0 EXIT ;  /* 0x000000000000094d */ /* 0x000fea0003800000 */
[----:B------:R-:W-:Y:S01]  /*02d0*/  STG.E desc[UR4][R6.64], R13 ;  /* 0x0000000d06007986 */ /* 0x000fe2000c101904 */
[----:B------:R-:W-:Y:S05]  /*02e0*/  EXIT ;  /* 0x000000000000794d */ /* 0x000fea0003800000 */
.L_x_0:
[----:B------:R-:W-:-:S00]  /*02f0*/  BRA `(.L_x_0) ;  /* 0xfffffffc00fc7947 */ /* 0x000fc0000383ffff */
[----:B------:R-:W-:-:S00]  /*0300*/  NOP ;  /* 0x0000000000007918 */ /* 0x000fc00000000000 */
[----:B------:R-:W-:-:S00]  /*0310*/  NOP ;  /* 0x0000000000007918 */ /* 0x000fc00000000000 */
[----:B------:R-:W-:-:S00]  /*0320*/  NOP ;  /* 0x0000000000007918 */ /* 0x000fc00000000000 */
[----:B------:R-:W-:-:S00]  /*0330*/  NOP ;  /* 0x0000000000007918 */ /* 0x000fc00000000000 */
[----:B------:R-:W-:-:S00]  /*0340*/  NOP ;  /* 0x0000000000007918 */ /* 0x000fc00000000000 */
[----:B------:R-:W-:-:S00]  /*0350*/  NOP ;  /* 0x0000000000007918 */ /* 0x000fc00000000000 */
[----:B------:R-:W-:-:S00]  /*0360*/  NOP ;  /* 0x0000000000007918 */ /* 0x000fc00000000000 */
[----:B------:R-:W-:-:S00]  /*0370*/  NOP ;  /* 0x0000000000007918 */ /* 0x000fc00000000000 */
.L_x_1:


//--------------------- .nv.constant0.triton_poi_fused_convolution_leaky_relu_29 --------------------------
	.section	.nv.constant0.triton_poi_fused_convolution_leaky_relu_29,"a",@progbits
	.sectionflags	@""
	.align	4
.nv.constant0.triton_poi_fused_convolution_leaky_relu_29:
	.zero		572
